//
// Generated by NVIDIA NVVM Compiler
//
// Compiler Build ID: CL-36424714
// Cuda compilation tools, release 13.0, V13.0.88
// Based on NVVM 20.0.0
//

.version 9.0
.target sm_100
.address_size 64

	// .globl	_Z20access_offset_kernelv
.extern .shared .align 16 .b8 devMem[];

.visible .entry _Z20access_offset_kernelv()
{
	.reg .b32 	%r<2>;

	mov.b32 	%r1, 0;
	st.shared.v2.u32 	[devMem], {%r1, %r1};
	ret;

}


// ===== COMPILED SASS (sm_100) =====

	.target	sm_100

	.elftype	@"ET_EXEC"


//--------------------- .note.nv.tkinfo           --------------------------
	.section	.note.nv.tkinfo,"",@"SHT_NOTE"
	.sectionflags	@"SHF_NOTE_NV_TKINFO"
	.tkinfo
        /*0018*/ 	.word	0x00000002
        /*0030*/ 	.string	""
        /*0030*/ 	.string	"ptxas"
        /*0030*/ 	.string	"Cuda compilation tools, release 13.0, V13.0.88"
        /*0030*/ 	.string	"Build cuda_13.0.r13.0/compiler.36424714_0"
        /*0030*/ 	.string	"-arch sm_100 -m 64 "



//--------------------- .note.nv.cuinfo           --------------------------
	.section	.note.nv.cuinfo,"",@"SHT_NOTE"
	.sectionflags	@"SHF_NOTE_NV_CUINFO"
        /*0018*/ 	.short	0x0002
        /*001a*/ 	.short	0x0064
        /*001c*/ 	.short	0x0082
	.zero		2


//--------------------- .nv.info                  --------------------------
	.section	.nv.info,"",@"SHT_CUDA_INFO"
	.align	4


	//----- nvinfo : EIATTR_REGCOUNT
	.align		4
        /*0000*/ 	.byte	0x04, 0x2f
        /*0002*/ 	.short	(.L_1 - .L_0)
	.align		4
.L_0:
        /*0004*/ 	.word	index@(_Z20access_offset_kernelv)
        /*0008*/ 	.word	0x00000004


	//----- nvinfo : EIATTR_FRAME_SIZE
	.align		4
.L_1:
        /*000c*/ 	.byte	0x04, 0x11
        /*000e*/ 	.short	(.L_3 - .L_2)
	.align		4
.L_2:
        /*0010*/ 	.word	index@(_Z20access_offset_kernelv)
        /*0014*/ 	.word	0x00000000


	//----- nvinfo : EIATTR_MIN_STACK_SIZE
	.align		4
.L_3:
        /*0018*/ 	.byte	0x04, 0x12
        /*001a*/ 	.short	(.L_5 - .L_4)
	.align		4
.L_4:
        /*001c*/ 	.word	index@(_Z20access_offset_kernelv)
        /*0020*/ 	.word	0x00000000
.L_5:


//--------------------- .nv.compat                --------------------------
	.section	.nv.compat,"",@"SHT_CUDA_COMPAT_INFO"
	.align	4
        /*0000*/ 	.byte	0x02, 0x09, 0x00, 0x00, 0x02, 0x02, 0x01, 0x00, 0x02, 0x05, 0x05, 0x00, 0x03, 0x07, 0x01, 0x01
        /*0010*/ 	.byte	0x02, 0x03, 0x00, 0x00, 0x02, 0x06, 0x01, 0x00, 0x04, 0x0b, 0x08, 0x00, 0x09, 0x00, 0x00, 0x00
        /*0020*/ 	.byte	0x00, 0x00, 0x00, 0x00


//--------------------- .nv.info._Z20access_offset_kernelv --------------------------
	.section	.nv.info._Z20access_offset_kernelv,"",@"SHT_CUDA_INFO"
	.sectionflags	@""
	.align	4


	//----- nvinfo : EIATTR_CUDA_API_VERSION
	.align		4
        /*0000*/ 	.byte	0x04, 0x37
        /*0002*/ 	.short	(.L_7 - .L_6)
.L_6:
        /*0004*/ 	.word	0x00000082


	//----- nvinfo : EIATTR_SPARSE_MMA_MASK
	.align		4
.L_7:
        /*0008*/ 	.byte	0x03, 0x50
        /*000a*/ 	.short	0x0000


	//----- nvinfo : EIATTR_MAXREG_COUNT
	.align		4
        /*000c*/ 	.byte	0x03, 0x1b
        /*000e*/ 	.short	0x00ff


	//----- nvinfo : EIATTR_MERCURY_ISA_VERSION
	.align		4
        /*0010*/ 	.byte	0x03, 0x5f
        /*0012*/ 	.short	0x0101


	//----- nvinfo : EIATTR_VRC_CTA_INIT_COUNT
	.align		4
        /*0014*/ 	.byte	0x02, 0x4a
	.zero		1
	.zero		1


	//----- nvinfo : EIATTR_EXIT_INSTR_OFFSETS
	.align		4
        /*0018*/ 	.byte	0x04, 0x1c
        /*001a*/ 	.short	(.L_9 - .L_8)


	//   ....[0]....
.L_8:
        /*001c*/ 	.word	0x00000050


	//----- nvinfo : EIATTR_SW_WAR
	.align		4
.L_9:
        /*0020*/ 	.byte	0x04, 0x36
        /*0022*/ 	.short	(.L_11 - .L_10)
.L_10:
        /*0024*/ 	.word	0x00000008
.L_11:


//--------------------- .nv.callgraph             --------------------------
	.section	.nv.callgraph,"",@"SHT_CUDA_CALLGRAPH"
	.align	4
	.sectionentsize	8
	.align		4
        /*0000*/ 	.word	0x00000000
	.align		4
        /*0004*/ 	.word	0xffffffff
	.align		4
        /*0008*/ 	.word	0x00000000
	.align		4
        /*000c*/ 	.word	0xfffffffe
	.align		4
        /*0010*/ 	.word	0x00000000
	.align		4
        /*0014*/ 	.word	0xfffffffd
	.align		4
        /*0018*/ 	.word	0x00000000
	.align		4
        /*001c*/ 	.word	0xfffffffc


//--------------------- .text._Z20access_offset_kernelv --------------------------
	.section	.text._Z20access_offset_kernelv,"ax",@progbits
	.align	128
        .global         _Z20access_offset_kernelv
        .type           _Z20access_offset_kernelv,@function
        .size           _Z20access_offset_kernelv,(.L_x_1 - _Z20access_offset_kernelv)
        .other          _Z20access_offset_kernelv,@"STO_CUDA_ENTRY STV_DEFAULT"
_Z20access_offset_kernelv:
.text._Z20access_offset_kernelv:
[----:B------:R-:W-:Y:S08]  /*0000*/  LDC R1, c[0x0][0x37c] ;  /* 0x0000df00ff017b82 */ /* 0x000ff00000000800 */
[----:B------:R-:W0:Y:S01]  /*0010*/  S2UR UR5, SR_CgaCtaId ;  /* 0x00000000000579c3 */ /* 0x000e220000008800 */
[----:B------:R-:W-:Y:S02]  /*0020*/  UMOV UR4, 0x400 ;  /* 0x0000040000047882 */ /* 0x000fe40000000000 */
[----:B0-----:R-:W-:-:S09]  /*0030*/  ULEA UR4, UR5, UR4, 0x18 ;  /* 0x0000000405047291 */ /* 0x001fd2000f8ec0ff */
[----:B------:R-:W-:Y:S01]  /*0040*/  STS.64 [UR4], RZ ;  /* 0x000000ffff007988 */ /* 0x000fe20008000a04 */
[----:B------:R-:W-:Y:S05]  /*0050*/  EXIT ;  /* 0x000000000000794d */ /* 0x000fea0003800000 */
.L_x_0:
[----:B------:R-:W-:-:S00]  /*0060*/  BRA `(.L_x_0) ;  /* 0xfffffffc00fc7947 */ /* 0x000fc0000383ffff */
[----:B------:R-:W-:-:S00]  /*0070*/  NOP ;  /* 0x0000000000007918 */ /* 0x000fc00000000000 */
        /* <DEDUP_REMOVED lines=8> */
.L_x_1:


//--------------------- .nv.shared._Z20access_offset_kernelv --------------------------
	.section	.nv.shared._Z20access_offset_kernelv,"aw",@nobits
	.sectionflags	@""
	.align	16
	.zero		1024


//--------------------- .nv.shared.reserved.0     --------------------------
	.section	.nv.shared.reserved.0,"aw",@nobits
	.weak		__nv_reservedSMEM_offset_0_alias
	.size		__nv_reservedSMEM_offset_0_alias, 0, 64
	.other		__nv_reservedSMEM_offset_0_alias,@"STO_CUDA_RESERVED_SHARED STV_DEFAULT"
__nv_reservedSMEM_offset_0_alias:
	.zero		0
	.zero		64


//--------------------- .nv.constant0._Z20access_offset_kernelv --------------------------
	.section	.nv.constant0._Z20access_offset_kernelv,"a",@progbits
	.sectionflags	@""
	.align	4
.nv.constant0._Z20access_offset_kernelv:
	.zero		896


//--------------------- SYMBOLS --------------------------

	.type		.nv.reservedSmem.offset0,@object
	.size		.nv.reservedSmem.offset0,0x4
	.type		.nv.reservedSmem.cap,@object
	.size		.nv.reservedSmem.cap,0x4
